//
// Generated by NVIDIA NVVM Compiler
//
// Compiler Build ID: CL-36424714
// Cuda compilation tools, release 13.0, V13.0.88
// Based on NVVM 20.0.0
//

.version 9.0
.target sm_100
.address_size 64

	// .globl	_Z11cuda_reduceILi256EEvPfS0_m
// _ZZ11cuda_reduceILi256EEvPfS0_mE5sdata has been demoted

.visible .entry _Z11cuda_reduceILi256EEvPfS0_m(
	.param .u64 .ptr .align 1 _Z11cuda_reduceILi256EEvPfS0_m_param_0,
	.param .u64 .ptr .align 1 _Z11cuda_reduceILi256EEvPfS0_m_param_1,
	.param .u64 _Z11cuda_reduceILi256EEvPfS0_m_param_2
)
{
	.reg .pred 	%p<8>;
	.reg .b32 	%r<13>;
	.reg .b32 	%f<31>;
	.reg .b64 	%rd<14>;
	// demoted variable
	.shared .align 4 .b8 _ZZ11cuda_reduceILi256EEvPfS0_mE5sdata[1024];
	ld.param.u64 	%rd5, [_Z11cuda_reduceILi256EEvPfS0_m_param_0];
	ld.param.u64 	%rd6, [_Z11cuda_reduceILi256EEvPfS0_m_param_1];
	ld.param.u64 	%rd7, [_Z11cuda_reduceILi256EEvPfS0_m_param_2];
	mov.u32 	%r1, %tid.x;
	mov.u32 	%r2, %ctaid.x;
	mov.u32 	%r3, %ntid.x;
	mad.lo.s32 	%r12, %r2, %r3, %r1;
	cvt.s64.s32 	%rd13, %r12;
	setp.le.u64 	%p1, %rd7, %rd13;
	mov.f32 	%f29, 0f00000000;
	@%p1 bra 	$L__BB0_3;
	mov.u32 	%r9, %nctaid.x;
	mul.lo.s32 	%r5, %r3, %r9;
	cvta.to.global.u64 	%rd2, %rd5;
	mov.f32 	%f29, 0f00000000;
$L__BB0_2:
	shl.b64 	%rd8, %rd13, 2;
	add.s64 	%rd9, %rd2, %rd8;
	ld.global.f32 	%f9, [%rd9];
	add.f32 	%f29, %f29, %f9;
	add.s32 	%r12, %r12, %r5;
	cvt.s64.s32 	%rd13, %r12;
	setp.gt.u64 	%p2, %rd7, %rd13;
	@%p2 bra 	$L__BB0_2;
$L__BB0_3:
	shl.b32 	%r10, %r1, 2;
	mov.u32 	%r11, _ZZ11cuda_reduceILi256EEvPfS0_mE5sdata;
	add.s32 	%r8, %r11, %r10;
	st.shared.f32 	[%r8], %f29;
	bar.sync 	0;
	setp.gt.u32 	%p3, %r1, 127;
	@%p3 bra 	$L__BB0_5;
	ld.shared.f32 	%f10, [%r8];
	ld.shared.f32 	%f11, [%r8+512];
	add.f32 	%f12, %f10, %f11;
	st.shared.f32 	[%r8], %f12;
$L__BB0_5:
	bar.sync 	0;
	setp.gt.u32 	%p4, %r1, 63;
	@%p4 bra 	$L__BB0_7;
	ld.shared.f32 	%f13, [%r8];
	ld.shared.f32 	%f14, [%r8+256];
	add.f32 	%f15, %f13, %f14;
	st.shared.f32 	[%r8], %f15;
$L__BB0_7:
	bar.sync 	0;
	setp.gt.u32 	%p5, %r1, 31;
	@%p5 bra 	$L__BB0_12;
	ld.volatile.shared.f32 	%f30, [%r8];
	setp.lt.u32 	%p6, %r3, 64;
	@%p6 bra 	$L__BB0_10;
	ld.volatile.shared.f32 	%f16, [%r8+128];
	add.f32 	%f30, %f30, %f16;
	bar.warp.sync 	-1;
	st.volatile.shared.f32 	[%r8], %f30;
	bar.warp.sync 	-1;
$L__BB0_10:
	ld.volatile.shared.f32 	%f17, [%r8+64];
	add.f32 	%f18, %f30, %f17;
	bar.warp.sync 	-1;
	st.volatile.shared.f32 	[%r8], %f18;
	bar.warp.sync 	-1;
	ld.volatile.shared.f32 	%f19, [%r8+32];
	add.f32 	%f20, %f18, %f19;
	bar.warp.sync 	-1;
	st.volatile.shared.f32 	[%r8], %f20;
	bar.warp.sync 	-1;
	ld.volatile.shared.f32 	%f21, [%r8+16];
	add.f32 	%f22, %f20, %f21;
	bar.warp.sync 	-1;
	st.volatile.shared.f32 	[%r8], %f22;
	bar.warp.sync 	-1;
	ld.volatile.shared.f32 	%f23, [%r8+8];
	add.f32 	%f24, %f22, %f23;
	bar.warp.sync 	-1;
	st.volatile.shared.f32 	[%r8], %f24;
	bar.warp.sync 	-1;
	ld.volatile.shared.f32 	%f25, [%r8+4];
	add.f32 	%f26, %f24, %f25;
	bar.warp.sync 	-1;
	st.volatile.shared.f32 	[%r8], %f26;
	bar.warp.sync 	-1;
	setp.ne.s32 	%p7, %r1, 0;
	@%p7 bra 	$L__BB0_12;
	ld.shared.f32 	%f27, [_ZZ11cuda_reduceILi256EEvPfS0_mE5sdata];
	cvta.to.global.u64 	%rd10, %rd6;
	mul.wide.u32 	%rd11, %r2, 4;
	add.s64 	%rd12, %rd10, %rd11;
	st.global.f32 	[%rd12], %f27;
$L__BB0_12:
	ret;

}


// ===== COMPILED SASS (sm_100) =====

	.target	sm_100

	.elftype	@"ET_EXEC"


//--------------------- .note.nv.tkinfo           --------------------------
	.section	.note.nv.tkinfo,"",@"SHT_NOTE"
	.sectionflags	@"SHF_NOTE_NV_TKINFO"
	.tkinfo
        /*0018*/ 	.word	0x00000002
        /*0030*/ 	.string	""
        /*0030*/ 	.string	"ptxas"
        /*0030*/ 	.string	"Cuda compilation tools, release 13.0, V13.0.88"
        /*0030*/ 	.string	"Build cuda_13.0.r13.0/compiler.36424714_0"
        /*0030*/ 	.string	"-arch sm_100 -m 64 "



//--------------------- .note.nv.cuinfo           --------------------------
	.section	.note.nv.cuinfo,"",@"SHT_NOTE"
	.sectionflags	@"SHF_NOTE_NV_CUINFO"
        /*0018*/ 	.short	0x0002
        /*001a*/ 	.short	0x0064
        /*001c*/ 	.short	0x0082
	.zero		2


//--------------------- .nv.info                  --------------------------
	.section	.nv.info,"",@"SHT_CUDA_INFO"
	.align	4


	//----- nvinfo : EIATTR_REGCOUNT
	.align		4
        /*0000*/ 	.byte	0x04, 0x2f
        /*0002*/ 	.short	(.L_1 - .L_0)
	.align		4
.L_0:
        /*0004*/ 	.word	index@(_Z11cuda_reduceILi256EEvPfS0_m)
        /*0008*/ 	.word	0x0000000d


	//----- nvinfo : EIATTR_FRAME_SIZE
	.align		4
.L_1:
        /*000c*/ 	.byte	0x04, 0x11
        /*000e*/ 	.short	(.L_3 - .L_2)
	.align		4
.L_2:
        /*0010*/ 	.word	index@(_Z11cuda_reduceILi256EEvPfS0_m)
        /*0014*/ 	.word	0x00000000


	//----- nvinfo : EIATTR_MIN_STACK_SIZE
	.align		4
.L_3:
        /*0018*/ 	.byte	0x04, 0x12
        /*001a*/ 	.short	(.L_5 - .L_4)
	.align		4
.L_4:
        /*001c*/ 	.word	index@(_Z11cuda_reduceILi256EEvPfS0_m)
        /*0020*/ 	.word	0x00000000
.L_5:


//--------------------- .nv.compat                --------------------------
	.section	.nv.compat,"",@"SHT_CUDA_COMPAT_INFO"
	.align	4
        /*0000*/ 	.byte	0x02, 0x09, 0x00, 0x00, 0x02, 0x02, 0x01, 0x00, 0x02, 0x05, 0x05, 0x00, 0x03, 0x07, 0x01, 0x01
        /*0010*/ 	.byte	0x02, 0x03, 0x00, 0x00, 0x02, 0x06, 0x01, 0x00, 0x04, 0x0b, 0x08, 0x00, 0x09, 0x00, 0x00, 0x00
        /*0020*/ 	.byte	0x00, 0x00, 0x00, 0x00


//--------------------- .nv.info._Z11cuda_reduceILi256EEvPfS0_m --------------------------
	.section	.nv.info._Z11cuda_reduceILi256EEvPfS0_m,"",@"SHT_CUDA_INFO"
	.sectionflags	@""
	.align	4


	//----- nvinfo : EIATTR_CUDA_API_VERSION
	.align		4
        /*0000*/ 	.byte	0x04, 0x37
        /*0002*/ 	.short	(.L_7 - .L_6)
.L_6:
        /*0004*/ 	.word	0x00000082


	//----- nvinfo : EIATTR_KPARAM_INFO
	.align		4
.L_7:
        /*0008*/ 	.byte	0x04, 0x17
        /*000a*/ 	.short	(.L_9 - .L_8)
.L_8:
        /*000c*/ 	.word	0x00000000
        /*0010*/ 	.short	0x0002
        /*0012*/ 	.short	0x0010
        /*0014*/ 	.byte	0x00, 0xf0, 0x21, 0x00


	//----- nvinfo : EIATTR_KPARAM_INFO
	.align		4
.L_9:
        /*0018*/ 	.byte	0x04, 0x17
        /*001a*/ 	.short	(.L_11 - .L_10)
.L_10:
        /*001c*/ 	.word	0x00000000
        /*0020*/ 	.short	0x0001
        /*0022*/ 	.short	0x0008
        /*0024*/ 	.byte	0x00, 0xf5, 0x21, 0x00


	//----- nvinfo : EIATTR_KPARAM_INFO
	.align		4
.L_11:
        /*0028*/ 	.byte	0x04, 0x17
        /*002a*/ 	.short	(.L_13 - .L_12)
.L_12:
        /*002c*/ 	.word	0x00000000
        /*0030*/ 	.short	0x0000
        /*0032*/ 	.short	0x0000
        /*0034*/ 	.byte	0x00, 0xf5, 0x21, 0x00


	//----- nvinfo : EIATTR_SPARSE_MMA_MASK
	.align		4
.L_13:
        /*0038*/ 	.byte	0x03, 0x50
        /*003a*/ 	.short	0x0000


	//----- nvinfo : EIATTR_MAXREG_COUNT
	.align		4
        /*003c*/ 	.byte	0x03, 0x1b
        /*003e*/ 	.short	0x00ff


	//----- nvinfo : EIATTR_NUM_BARRIERS
	.align		4
        /*0040*/ 	.byte	0x02, 0x4c
        /*0042*/ 	.byte	0x01
	.zero		1


	//----- nvinfo : EIATTR_MERCURY_ISA_VERSION
	.align		4
        /*0044*/ 	.byte	0x03, 0x5f
        /*0046*/ 	.short	0x0101


	//----- nvinfo : EIATTR_COOP_GROUP_MASK_REGIDS
	.align		4
        /*0048*/ 	.byte	0x04, 0x29
        /*004a*/ 	.short	(.L_15 - .L_14)


	//   ....[0]....
.L_14:
        /*004c*/ 	.word	0xffffffff


	//   ....[1]....
        /*0050*/ 	.word	0xffffffff


	//   ....[2]....
        /*0054*/ 	.word	0xffffffff


	//   ....[3]....
        /*0058*/ 	.word	0xffffffff


	//   ....[4]....
        /*005c*/ 	.word	0xffffffff


	//   ....[5]....
        /*0060*/ 	.word	0xffffffff


	//   ....[6]....
        /*0064*/ 	.word	0xffffffff


	//   ....[7]....
        /*0068*/ 	.word	0xffffffff


	//   ....[8]....
        /*006c*/ 	.word	0xffffffff


	//   ....[9]....
        /*0070*/ 	.word	0xffffffff


	//   ....[10]....
        /*0074*/ 	.word	0xffffffff


	//   ....[11]....
        /*0078*/ 	.word	0xffffffff


	//----- nvinfo : EIATTR_COOP_GROUP_INSTR_OFFSETS
	.align		4
.L_15:
        /*007c*/ 	.byte	0x04, 0x28
        /*007e*/ 	.short	(.L_17 - .L_16)


	//   ....[0]....
.L_16:
        /*0080*/ 	.word	0x00000360


	//   ....[1]....
        /*0084*/ 	.word	0x00000380


	//   ....[2]....
        /*0088*/ 	.word	0x000003c0


	//   ....[3]....
        /*008c*/ 	.word	0x000003e0


	//   ....[4]....
        /*0090*/ 	.word	0x00000410


	//   ....[5]....
        /*0094*/ 	.word	0x00000430


	//   ....[6]....
        /*0098*/ 	.word	0x00000460


	//   ....[7]....
        /*009c*/ 	.word	0x00000480


	//   ....[8]....
        /*00a0*/ 	.word	0x000004b0


	//   ....[9]....
        /*00a4*/ 	.word	0x000004d0


	//   ....[10]....
        /*00a8*/ 	.word	0x00000500


	//   ....[11]....
        /*00ac*/ 	.word	0x00000520


	//----- nvinfo : EIATTR_VRC_CTA_INIT_COUNT
	.align		4
.L_17:
        /*00b0*/ 	.byte	0x02, 0x4a
	.zero		1
	.zero		1


	//----- nvinfo : EIATTR_EXIT_INSTR_OFFSETS
	.align		4
        /*00b4*/ 	.byte	0x04, 0x1c
        /*00b6*/ 	.short	(.L_19 - .L_18)


	//   ....[0]....
.L_18:
        /*00b8*/ 	.word	0x00000310


	//   ....[1]....
        /*00bc*/ 	.word	0x00000530


	//   ....[2]....
        /*00c0*/ 	.word	0x00000580


	//----- nvinfo : EIATTR_CRS_STACK_SIZE
	.align		4
.L_19:
        /*00c4*/ 	.byte	0x04, 0x1e
        /*00c6*/ 	.short	(.L_21 - .L_20)
.L_20:
        /*00c8*/ 	.word	0x00000000


	//----- nvinfo : EIATTR_CBANK_PARAM_SIZE
	.align		4
.L_21:
        /*00cc*/ 	.byte	0x03, 0x19
        /*00ce*/ 	.short	0x0018


	//----- nvinfo : EIATTR_PARAM_CBANK
	.align		4
        /*00d0*/ 	.byte	0x04, 0x0a
        /*00d2*/ 	.short	(.L_23 - .L_22)
	.align		4
.L_22:
        /*00d4*/ 	.word	index@(.nv.constant0._Z11cuda_reduceILi256EEvPfS0_m)
        /*00d8*/ 	.short	0x0380
        /*00da*/ 	.short	0x0018


	//----- nvinfo : EIATTR_SW_WAR
	.align		4
.L_23:
        /*00dc*/ 	.byte	0x04, 0x36
        /*00de*/ 	.short	(.L_25 - .L_24)
.L_24:
        /*00e0*/ 	.word	0x00000008
.L_25:


//--------------------- .nv.callgraph             --------------------------
	.section	.nv.callgraph,"",@"SHT_CUDA_CALLGRAPH"
	.align	4
	.sectionentsize	8
	.align		4
        /*0000*/ 	.word	0x00000000
	.align		4
        /*0004*/ 	.word	0xffffffff
	.align		4
        /*0008*/ 	.word	0x00000000
	.align		4
        /*000c*/ 	.word	0xfffffffe
	.align		4
        /*0010*/ 	.word	0x00000000
	.align		4
        /*0014*/ 	.word	0xfffffffd
	.align		4
        /*0018*/ 	.word	0x00000000
	.align		4
        /*001c*/ 	.word	0xfffffffc


//--------------------- .text._Z11cuda_reduceILi256EEvPfS0_m --------------------------
	.section	.text._Z11cuda_reduceILi256EEvPfS0_m,"ax",@progbits
	.align	128
        .global         _Z11cuda_reduceILi256EEvPfS0_m
        .type           _Z11cuda_reduceILi256EEvPfS0_m,@function
        .size           _Z11cuda_reduceILi256EEvPfS0_m,(.L_x_4 - _Z11cuda_reduceILi256EEvPfS0_m)
        .other          _Z11cuda_reduceILi256EEvPfS0_m,@"STO_CUDA_ENTRY STV_DEFAULT"
_Z11cuda_reduceILi256EEvPfS0_m:
.text._Z11cuda_reduceILi256EEvPfS0_m:
[----:B------:R-:W-:Y:S01]  /*0000*/  LDC R1, c[0x0][0x37c] ;  /* 0x0000df00ff017b82 */ /* 0x000fe20000000800 */
[----:B------:R-:W0:Y:S07]  /*0010*/  S2R R3, SR_TID.X ;  /* 0x0000000000037919 */ /* 0x000e2e0000002100 */
[----:B------:R-:W0:Y:S01]  /*0020*/  LDC R8, c[0x0][0x360] ;  /* 0x0000d800ff087b82 */ /* 0x000e220000000800 */
[----:B------:R-:W1:Y:S01]  /*0030*/  LDCU.64 UR8, c[0x0][0x390] ;  /* 0x00007200ff0877ac */ /* 0x000e620008000a00 */
[----:B------:R-:W-:Y:S01]  /*0040*/  BSSY.RECONVERGENT B0, `(.L_x_0) ;  /* 0x0000019000007945 */ /* 0x000fe20003800200 */
[----:B------:R-:W0:Y:S01]  /*0050*/  S2R R0, SR_CTAID.X ;  /* 0x0000000000007919 */ /* 0x000e220000002500 */
[----:B------:R-:W-:Y:S01]  /*0060*/  IMAD.MOV.U32 R6, RZ, RZ, RZ ;  /* 0x000000ffff067224 */ /* 0x000fe200078e00ff */
[----:B------:R-:W2:Y:S01]  /*0070*/  LDCU.64 UR6, c[0x0][0x358] ;  /* 0x00006b00ff0677ac */ /* 0x000ea20008000a00 */
[----:B------:R-:W3:Y:S01]  /*0080*/  LDCU.64 UR10, c[0x0][0x380] ;  /* 0x00007000ff0a77ac */ /* 0x000ee20008000a00 */
[----:B0-----:R-:W-:-:S05]  /*0090*/  IMAD R2, R0, R8, R3 ;  /* 0x0000000800027224 */ /* 0x001fca00078e0203 */
[----:B-1----:R-:W-:Y:S02]  /*00a0*/  ISETP.GE.U32.AND P0, PT, R2, UR8, PT ;  /* 0x0000000802007c0c */ /* 0x002fe4000bf06070 */
[----:B------:R-:W-:-:S04]  /*00b0*/  SHF.R.S32.HI R4, RZ, 0x1f, R2 ;  /* 0x0000001fff047819 */ /* 0x000fc80000011402 */
[----:B------:R-:W-:-:S13]  /*00c0*/  ISETP.GE.U32.AND.EX P0, PT, R4, UR9, PT, P0 ;  /* 0x0000000904007c0c */ /* 0x000fda000bf06100 */
[----:B--23--:R-:W-:Y:S05]  /*00d0*/  @P0 BRA `(.L_x_1) ;  /* 0x00000000003c0947 */ /* 0x00cfea0003800000 */
[----:B------:R-:W0:Y:S01]  /*00e0*/  LDCU UR4, c[0x0][0x370] ;  /* 0x00006e00ff0477ac */ /* 0x000e220008000800 */
[----:B------:R-:W-:Y:S01]  /*00f0*/  IMAD.MOV.U32 R10, RZ, RZ, R4 ;  /* 0x000000ffff0a7224 */ /* 0x000fe200078e0004 */
[----:B------:R-:W-:Y:S01]  /*0100*/  MOV R9, R2 ;  /* 0x0000000200097202 */ /* 0x000fe20000000f00 */
[----:B------:R-:W-:Y:S02]  /*0110*/  IMAD.MOV.U32 R6, RZ, RZ, RZ ;  /* 0x000000ffff067224 */ /* 0x000fe400078e00ff */
[----:B0-----:R-:W-:-:S07]  /*0120*/  IMAD R7, R8, UR4, RZ ;  /* 0x0000000408077c24 */ /* 0x001fce000f8e02ff */
.L_x_2:
[----:B------:R-:W-:-:S04]  /*0130*/  LEA R4, P0, R9, UR10, 0x2 ;  /* 0x0000000a09047c11 */ /* 0x000fc8000f8010ff */
[----:B------:R-:W-:-:S06]  /*0140*/  LEA.HI.X R5, R9, UR11, R10, 0x2, P0 ;  /* 0x0000000b09057c11 */ /* 0x000fcc00080f140a */
[----:B------:R-:W2:Y:S01]  /*0150*/  LDG.E R5, desc[UR6][R4.64] ;  /* 0x0000000604057981 */ /* 0x000ea2000c1e1900 */
[----:B------:R-:W-:-:S04]  /*0160*/  IADD3 R9, PT, PT, R7, R2, RZ ;  /* 0x0000000207097210 */ /* 0x000fc80007ffe0ff */
[----:B------:R-:W-:Y:S01]  /*0170*/  ISETP.GE.U32.AND P0, PT, R9, UR8, PT ;  /* 0x0000000809007c0c */ /* 0x000fe2000bf06070 */
[--C-:B------:R-:W-:Y:S01]  /*0180*/  IMAD.MOV.U32 R2, RZ, RZ, R9.reuse ;  /* 0x000000ffff027224 */ /* 0x100fe200078e0009 */
[----:B------:R-:W-:-:S04]  /*0190*/  SHF.R.S32.HI R10, RZ, 0x1f, R9 ;  /* 0x0000001fff0a7819 */ /* 0x000fc80000011409 */
[----:B------:R-:W-:Y:S01]  /*01a0*/  ISETP.GE.U32.AND.EX P0, PT, R10, UR9, PT, P0 ;  /* 0x000000090a007c0c */ /* 0x000fe2000bf06100 */
[----:B--2---:R-:W-:-:S12]  /*01b0*/  FADD R6, R5, R6 ;  /* 0x0000000605067221 */ /* 0x004fd80000000000 */
[----:B------:R-:W-:Y:S05]  /*01c0*/  @!P0 BRA `(.L_x_2) ;  /* 0xfffffffc00d88947 */ /* 0x000fea000383ffff */
.L_x_1:
[----:B------:R-:W-:Y:S05]  /*01d0*/  BSYNC.RECONVERGENT B0 ;  /* 0x0000000000007941 */ /* 0x000fea0003800200 */
.L_x_0:
[----:B------:R-:W0:Y:S01]  /*01e0*/  S2UR UR5, SR_CgaCtaId ;  /* 0x00000000000579c3 */ /* 0x000e220000008800 */
[----:B------:R-:W-:Y:S01]  /*01f0*/  UMOV UR4, 0x400 ;  /* 0x0000040000047882 */ /* 0x000fe20000000000 */
[C---:B------:R-:W-:Y:S02]  /*0200*/  ISETP.GT.U32.AND P1, PT, R3.reuse, 0x7f, PT ;  /* 0x0000007f0300780c */ /* 0x040fe40003f24070 */
[----:B------:R-:W-:Y:S01]  /*0210*/  ISETP.GT.U32.AND P0, PT, R3, 0x3f, PT ;  /* 0x0000003f0300780c */ /* 0x000fe20003f04070 */
[----:B0-----:R-:W-:-:S06]  /*0220*/  ULEA UR4, UR5, UR4, 0x18 ;  /* 0x0000000405047291 */ /* 0x001fcc000f8ec0ff */
[----:B------:R-:W-:-:S05]  /*0230*/  LEA R5, R3, UR4, 0x2 ;  /* 0x0000000403057c11 */ /* 0x000fca000f8e10ff */
[----:B------:R-:W-:Y:S01]  /*0240*/  STS [R5], R6 ;  /* 0x0000000605007388 */ /* 0x000fe20000000800 */
[----:B------:R-:W-:Y:S06]  /*0250*/  BAR.SYNC.DEFER_BLOCKING 0x0 ;  /* 0x0000000000007b1d */ /* 0x000fec0000010000 */
[----:B------:R-:W-:Y:S04]  /*0260*/  @!P1 LDS R2, [R5] ;  /* 0x0000000005029984 */ /* 0x000fe80000000800 */
[----:B------:R-:W0:Y:S02]  /*0270*/  @!P1 LDS R7, [R5+0x200] ;  /* 0x0002000005079984 */ /* 0x000e240000000800 */
[----:B0-----:R-:W-:-:S05]  /*0280*/  @!P1 FADD R2, R2, R7 ;  /* 0x0000000702029221 */ /* 0x001fca0000000000 */
[----:B------:R-:W-:Y:S01]  /*0290*/  @!P1 STS [R5], R2 ;  /* 0x0000000205009388 */ /* 0x000fe20000000800 */
[----:B------:R-:W-:Y:S01]  /*02a0*/  BAR.SYNC.DEFER_BLOCKING 0x0 ;  /* 0x0000000000007b1d */ /* 0x000fe20000010000 */
[----:B------:R-:W-:-:S05]  /*02b0*/  ISETP.GT.U32.AND P1, PT, R3, 0x1f, PT ;  /* 0x0000001f0300780c */ /* 0x000fca0003f24070 */
[----:B------:R-:W-:Y:S04]  /*02c0*/  @!P0 LDS R4, [R5] ;  /* 0x0000000005048984 */ /* 0x000fe80000000800 */
[----:B------:R-:W0:Y:S02]  /*02d0*/  @!P0 LDS R7, [R5+0x100] ;  /* 0x0001000005078984 */ /* 0x000e240000000800 */
[----:B0-----:R-:W-:-:S05]  /*02e0*/  @!P0 FADD R4, R4, R7 ;  /* 0x0000000704048221 */ /* 0x001fca0000000000 */
[----:B------:R0:W-:Y:S01]  /*02f0*/  @!P0 STS [R5], R4 ;  /* 0x0000000405008388 */ /* 0x0001e20000000800 */
[----:B------:R-:W-:Y:S06]  /*0300*/  BAR.SYNC.DEFER_BLOCKING 0x0 ;  /* 0x0000000000007b1d */ /* 0x000fec0000010000 */
[----:B------:R-:W-:Y:S05]  /*0310*/  @P1 EXIT ;  /* 0x000000000000194d */ /* 0x000fea0003800000 */
[----:B------:R-:W-:Y:S01]  /*0320*/  ISETP.GE.U32.AND P0, PT, R8, 0x40, PT ;  /* 0x000000400800780c */ /* 0x000fe20003f06070 */
[----:B------:R-:W-:-:S12]  /*0330*/  LDS R2, [R5] ;  /* 0x0000000005027984 */ /* 0x000fd80000000800 */
[----:B------:R-:W1:Y:S02]  /*0340*/  @P0 LDS R7, [R5+0x80] ;  /* 0x0000800005070984 */ /* 0x000e640000000800 */
[----:B-1----:R-:W-:Y:S01]  /*0350*/  @P0 FADD R2, R2, R7 ;  /* 0x0000000702020221 */ /* 0x002fe20000000000 */
[----:B------:R-:W-:-:S04]  /*0360*/  @P0 NOP ;  /* 0x0000000000000918 */ /* 0x000fc80000000000 */
[----:B------:R-:W-:Y:S01]  /*0370*/  @P0 STS [R5], R2 ;  /* 0x0000000205000388 */ /* 0x000fe20000000800 */
[----:B------:R-:W-:-:S03]  /*0380*/  @P0 NOP ;  /* 0x0000000000000918 */ /* 0x000fc60000000000 */
[----:B------:R-:W0:Y:S01]  /*0390*/  LDS R7, [R5+0x40] ;  /* 0x0000400005077984 */ /* 0x000e220000000800 */
[----:B------:R-:W-:Y:S01]  /*03a0*/  ISETP.NE.AND P0, PT, R3, RZ, PT ;  /* 0x000000ff0300720c */ /* 0x000fe20003f05270 */
[----:B0-----:R-:W-:Y:S01]  /*03b0*/  FADD R4, R7, R2 ;  /* 0x0000000207047221 */ /* 0x001fe20000000000 */
[----:B------:R-:W-:-:S04]  /*03c0*/  NOP ;  /* 0x0000000000007918 */ /* 0x000fc80000000000 */
[----:B------:R-:W-:Y:S01]  /*03d0*/  STS [R5], R4 ;  /* 0x0000000405007388 */ /* 0x000fe20000000800 */
[----:B------:R-:W-:-:S03]  /*03e0*/  NOP ;  /* 0x0000000000007918 */ /* 0x000fc60000000000 */
[----:B------:R-:W0:Y:S02]  /*03f0*/  LDS R7, [R5+0x20] ;  /* 0x0000200005077984 */ /* 0x000e240000000800 */
        /* <DEDUP_REMOVED lines=17> */
[----:B------:R0:W-:Y:S01]  /*0510*/  STS [R5], R6 ;  /* 0x0000000605007388 */ /* 0x0001e20000000800 */
[----:B------:R-:W-:Y:S01]  /*0520*/  NOP ;  /* 0x0000000000007918 */ /* 0x000fe20000000000 */
[----:B------:R-:W-:Y:S05]  /*0530*/  @P0 EXIT ;  /* 0x000000000000094d */ /* 0x000fea0003800000 */
[----:B0-----:R-:W0:Y:S01]  /*0540*/  LDS R5, [UR4] ;  /* 0x00000004ff057984 */ /* 0x001e220008000800 */
[----:B------:R-:W1:Y:S02]  /*0550*/  LDC.64 R2, c[0x0][0x388] ;  /* 0x0000e200ff027b82 */ /* 0x000e640000000a00 */
[----:B-1----:R-:W-:-:S05]  /*0560*/  IMAD.WIDE.U32 R2, R0, 0x4, R2 ;  /* 0x0000000400027825 */ /* 0x002fca00078e0002 */
[----:B0-----:R-:W-:Y:S01]  /*0570*/  STG.E desc[UR6][R2.64], R5 ;  /* 0x0000000502007986 */ /* 0x001fe2000c101906 */
[----:B------:R-:W-:Y:S05]  /*0580*/  EXIT ;  /* 0x000000000000794d */ /* 0x000fea0003800000 */
.L_x_3:
[----:B------:R-:W-:-:S00]  /*0590*/  BRA `(.L_x_3) ;  /* 0xfffffffc00fc7947 */ /* 0x000fc0000383ffff */
[----:B------:R-:W-:-:S00]  /*05a0*/  NOP ;  /* 0x0000000000007918 */ /* 0x000fc00000000000 */
        /* <DEDUP_REMOVED lines=13> */
.L_x_4:


//--------------------- .nv.shared._Z11cuda_reduceILi256EEvPfS0_m --------------------------
	.section	.nv.shared._Z11cuda_reduceILi256EEvPfS0_m,"aw",@nobits
	.sectionflags	@""
	.align	4
.nv.shared._Z11cuda_reduceILi256EEvPfS0_m:
	.zero		2048


//--------------------- .nv.shared.reserved.0     --------------------------
	.section	.nv.shared.reserved.0,"aw",@nobits
	.weak		__nv_reservedSMEM_offset_0_alias
	.size		__nv_reservedSMEM_offset_0_alias, 0, 64
	.other		__nv_reservedSMEM_offset_0_alias,@"STO_CUDA_RESERVED_SHARED STV_DEFAULT"
__nv_reservedSMEM_offset_0_alias:
	.zero		0
	.zero		64


//--------------------- .nv.constant0._Z11cuda_reduceILi256EEvPfS0_m --------------------------
	.section	.nv.constant0._Z11cuda_reduceILi256EEvPfS0_m,"a",@progbits
	.sectionflags	@""
	.align	4
.nv.constant0._Z11cuda_reduceILi256EEvPfS0_m:
	.zero		920


//--------------------- SYMBOLS --------------------------

	.type		.nv.reservedSmem.offset0,@object
	.size		.nv.reservedSmem.offset0,0x4
	.type		.nv.reservedSmem.cap,@object
	.size		.nv.reservedSmem.cap,0x4
